//
// Generated by NVIDIA NVVM Compiler
//
// Compiler Build ID: CL-36424714
// Cuda compilation tools, release 13.0, V13.0.88
// Based on NVVM 20.0.0
//

.version 9.0
.target sm_100
.address_size 64


.entry _ZN14gpu_algorithms4cuda12Real2ComplexEPKfP6float2j(
	.param .u64 .ptr .align 1 _ZN14gpu_algorithms4cuda12Real2ComplexEPKfP6float2j_param_0,
	.param .u64 .ptr .align 1 _ZN14gpu_algorithms4cuda12Real2ComplexEPKfP6float2j_param_1,
	.param .u32 _ZN14gpu_algorithms4cuda12Real2ComplexEPKfP6float2j_param_2
)
{
	.reg .pred 	%p<3>;
	.reg .b32 	%r<11>;
	.reg .b32 	%f<3>;
	.reg .b64 	%rd<9>;

	ld.param.u64 	%rd3, [_ZN14gpu_algorithms4cuda12Real2ComplexEPKfP6float2j_param_0];
	ld.param.u64 	%rd4, [_ZN14gpu_algorithms4cuda12Real2ComplexEPKfP6float2j_param_1];
	ld.param.u32 	%r6, [_ZN14gpu_algorithms4cuda12Real2ComplexEPKfP6float2j_param_2];
	mov.u32 	%r1, %ntid.x;
	mov.u32 	%r7, %ctaid.x;
	mov.u32 	%r8, %tid.x;
	mad.lo.s32 	%r10, %r7, %r1, %r8;
	setp.ge.u32 	%p1, %r10, %r6;
	@%p1 bra 	$L__BB0_3;
	mov.u32 	%r9, %nctaid.x;
	mul.lo.s32 	%r3, %r1, %r9;
	cvta.to.global.u64 	%rd1, %rd3;
	cvta.to.global.u64 	%rd2, %rd4;
$L__BB0_2:
	mul.wide.u32 	%rd5, %r10, 4;
	add.s64 	%rd6, %rd1, %rd5;
	ld.global.f32 	%f1, [%rd6];
	mul.wide.u32 	%rd7, %r10, 8;
	add.s64 	%rd8, %rd2, %rd7;
	mov.f32 	%f2, 0f00000000;
	st.global.v2.f32 	[%rd8], {%f1, %f2};
	add.s32 	%r10, %r10, %r3;
	setp.lt.u32 	%p2, %r10, %r6;
	@%p2 bra 	$L__BB0_2;
$L__BB0_3:
	ret;

}
.entry _ZN14gpu_algorithms4cuda12Complex2RealEPK6float2Pfj(
	.param .u64 .ptr .align 1 _ZN14gpu_algorithms4cuda12Complex2RealEPK6float2Pfj_param_0,
	.param .u64 .ptr .align 1 _ZN14gpu_algorithms4cuda12Complex2RealEPK6float2Pfj_param_1,
	.param .u32 _ZN14gpu_algorithms4cuda12Complex2RealEPK6float2Pfj_param_2
)
{
	.reg .pred 	%p<3>;
	.reg .b32 	%r<11>;
	.reg .b32 	%f<2>;
	.reg .b64 	%rd<9>;

	ld.param.u64 	%rd3, [_ZN14gpu_algorithms4cuda12Complex2RealEPK6float2Pfj_param_0];
	ld.param.u64 	%rd4, [_ZN14gpu_algorithms4cuda12Complex2RealEPK6float2Pfj_param_1];
	ld.param.u32 	%r6, [_ZN14gpu_algorithms4cuda12Complex2RealEPK6float2Pfj_param_2];
	mov.u32 	%r1, %ntid.x;
	mov.u32 	%r7, %ctaid.x;
	mov.u32 	%r8, %tid.x;
	mad.lo.s32 	%r10, %r7, %r1, %r8;
	setp.ge.u32 	%p1, %r10, %r6;
	@%p1 bra 	$L__BB1_3;
	mov.u32 	%r9, %nctaid.x;
	mul.lo.s32 	%r3, %r1, %r9;
	cvta.to.global.u64 	%rd1, %rd3;
	cvta.to.global.u64 	%rd2, %rd4;
$L__BB1_2:
	mul.wide.u32 	%rd5, %r10, 8;
	add.s64 	%rd6, %rd1, %rd5;
	ld.global.f32 	%f1, [%rd6];
	mul.wide.u32 	%rd7, %r10, 4;
	add.s64 	%rd8, %rd2, %rd7;
	st.global.f32 	[%rd8], %f1;
	add.s32 	%r10, %r10, %r3;
	setp.lt.u32 	%p2, %r10, %r6;
	@%p2 bra 	$L__BB1_2;
$L__BB1_3:
	ret;

}


// ===== COMPILED SASS (sm_100) =====

	.target	sm_100

	.elftype	@"ET_EXEC"


//--------------------- .note.nv.tkinfo           --------------------------
	.section	.note.nv.tkinfo,"",@"SHT_NOTE"
	.sectionflags	@"SHF_NOTE_NV_TKINFO"
	.tkinfo
        /*0018*/ 	.word	0x00000002
        /*0030*/ 	.string	""
        /*0030*/ 	.string	"ptxas"
        /*0030*/ 	.string	"Cuda compilation tools, release 13.0, V13.0.88"
        /*0030*/ 	.string	"Build cuda_13.0.r13.0/compiler.36424714_0"
        /*0030*/ 	.string	"-arch sm_100 -m 64 "



//--------------------- .note.nv.cuinfo           --------------------------
	.section	.note.nv.cuinfo,"",@"SHT_NOTE"
	.sectionflags	@"SHF_NOTE_NV_CUINFO"
        /*0018*/ 	.short	0x0002
        /*001a*/ 	.short	0x0064
        /*001c*/ 	.short	0x0082
	.zero		2


//--------------------- .nv.info                  --------------------------
	.section	.nv.info,"",@"SHT_CUDA_INFO"
	.align	4


	//----- nvinfo : EIATTR_REGCOUNT
	.align		4
        /*0000*/ 	.byte	0x04, 0x2f
        /*0002*/ 	.short	(.L_1 - .L_0)
	.align		4
.L_0:
        /*0004*/ 	.word	index@(_ZN14gpu_algorithms4cuda12Real2ComplexEPKfP6float2j)
        /*0008*/ 	.word	0x0000000e


	//----- nvinfo : EIATTR_FRAME_SIZE
	.align		4
.L_1:
        /*000c*/ 	.byte	0x04, 0x11
        /*000e*/ 	.short	(.L_3 - .L_2)
	.align		4
.L_2:
        /*0010*/ 	.word	index@(_ZN14gpu_algorithms4cuda12Real2ComplexEPKfP6float2j)
        /*0014*/ 	.word	0x00000000


	//----- nvinfo : EIATTR_REGCOUNT
	.align		4
.L_3:
        /*0018*/ 	.byte	0x04, 0x2f
        /*001a*/ 	.short	(.L_5 - .L_4)
	.align		4
.L_4:
        /*001c*/ 	.word	index@(_ZN14gpu_algorithms4cuda12Complex2RealEPK6float2Pfj)
        /*0020*/ 	.word	0x0000000c


	//----- nvinfo : EIATTR_FRAME_SIZE
	.align		4
.L_5:
        /*0024*/ 	.byte	0x04, 0x11
        /*0026*/ 	.short	(.L_7 - .L_6)
	.align		4
.L_6:
        /*0028*/ 	.word	index@(_ZN14gpu_algorithms4cuda12Complex2RealEPK6float2Pfj)
        /*002c*/ 	.word	0x00000000


	//----- nvinfo : EIATTR_MIN_STACK_SIZE
	.align		4
.L_7:
        /*0030*/ 	.byte	0x04, 0x12
        /*0032*/ 	.short	(.L_9 - .L_8)
	.align		4
.L_8:
        /*0034*/ 	.word	index@(_ZN14gpu_algorithms4cuda12Complex2RealEPK6float2Pfj)
        /*0038*/ 	.word	0x00000000


	//----- nvinfo : EIATTR_MIN_STACK_SIZE
	.align		4
.L_9:
        /*003c*/ 	.byte	0x04, 0x12
        /*003e*/ 	.short	(.L_11 - .L_10)
	.align		4
.L_10:
        /*0040*/ 	.word	index@(_ZN14gpu_algorithms4cuda12Real2ComplexEPKfP6float2j)
        /*0044*/ 	.word	0x00000000
.L_11:


//--------------------- .nv.compat                --------------------------
	.section	.nv.compat,"",@"SHT_CUDA_COMPAT_INFO"
	.align	4
        /*0000*/ 	.byte	0x02, 0x09, 0x00, 0x00, 0x02, 0x02, 0x01, 0x00, 0x02, 0x05, 0x05, 0x00, 0x03, 0x07, 0x01, 0x01
        /*0010*/ 	.byte	0x02, 0x03, 0x00, 0x00, 0x02, 0x06, 0x01, 0x00, 0x04, 0x0b, 0x08, 0x00, 0x09, 0x00, 0x00, 0x00
        /*0020*/ 	.byte	0x00, 0x00, 0x00, 0x00


//--------------------- .nv.info._ZN14gpu_algorithms4cuda12Complex2RealEPK6float2Pfj --------------------------
	.section	.nv.info._ZN14gpu_algorithms4cuda12Complex2RealEPK6float2Pfj,"",@"SHT_CUDA_INFO"
	.sectionflags	@""
	.align	4


	//----- nvinfo : EIATTR_CUDA_API_VERSION
	.align		4
        /*0000*/ 	.byte	0x04, 0x37
        /*0002*/ 	.short	(.L_13 - .L_12)
.L_12:
        /*0004*/ 	.word	0x00000082


	//----- nvinfo : EIATTR_KPARAM_INFO
	.align		4
.L_13:
        /*0008*/ 	.byte	0x04, 0x17
        /*000a*/ 	.short	(.L_15 - .L_14)
.L_14:
        /*000c*/ 	.word	0x00000000
        /*0010*/ 	.short	0x0002
        /*0012*/ 	.short	0x0010
        /*0014*/ 	.byte	0x00, 0xf0, 0x11, 0x00


	//----- nvinfo : EIATTR_KPARAM_INFO
	.align		4
.L_15:
        /*0018*/ 	.byte	0x04, 0x17
        /*001a*/ 	.short	(.L_17 - .L_16)
.L_16:
        /*001c*/ 	.word	0x00000000
        /*0020*/ 	.short	0x0001
        /*0022*/ 	.short	0x0008
        /*0024*/ 	.byte	0x00, 0xf5, 0x21, 0x00


	//----- nvinfo : EIATTR_KPARAM_INFO
	.align		4
.L_17:
        /*0028*/ 	.byte	0x04, 0x17
        /*002a*/ 	.short	(.L_19 - .L_18)
.L_18:
        /*002c*/ 	.word	0x00000000
        /*0030*/ 	.short	0x0000
        /*0032*/ 	.short	0x0000
        /*0034*/ 	.byte	0x00, 0xf5, 0x21, 0x00


	//----- nvinfo : EIATTR_SPARSE_MMA_MASK
	.align		4
.L_19:
        /*0038*/ 	.byte	0x03, 0x50
        /*003a*/ 	.short	0x0000


	//----- nvinfo : EIATTR_MAXREG_COUNT
	.align		4
        /*003c*/ 	.byte	0x03, 0x1b
        /*003e*/ 	.short	0x00ff


	//----- nvinfo : EIATTR_MERCURY_ISA_VERSION
	.align		4
        /*0040*/ 	.byte	0x03, 0x5f
        /*0042*/ 	.short	0x0101


	//----- nvinfo : EIATTR_VRC_CTA_INIT_COUNT
	.align		4
        /*0044*/ 	.byte	0x02, 0x4a
	.zero		1
	.zero		1


	//----- nvinfo : EIATTR_EXIT_INSTR_OFFSETS
	.align		4
        /*0048*/ 	.byte	0x04, 0x1c
        /*004a*/ 	.short	(.L_21 - .L_20)


	//   ....[0]....
.L_20:
        /*004c*/ 	.word	0x00000070


	//   ....[1]....
        /*0050*/ 	.word	0x00000140


	//----- nvinfo : EIATTR_CRS_STACK_SIZE
	.align		4
.L_21:
        /*0054*/ 	.byte	0x04, 0x1e
        /*0056*/ 	.short	(.L_23 - .L_22)
.L_22:
        /*0058*/ 	.word	0x00000000


	//----- nvinfo : EIATTR_CBANK_PARAM_SIZE
	.align		4
.L_23:
        /*005c*/ 	.byte	0x03, 0x19
        /*005e*/ 	.short	0x0014


	//----- nvinfo : EIATTR_PARAM_CBANK
	.align		4
        /*0060*/ 	.byte	0x04, 0x0a
        /*0062*/ 	.short	(.L_25 - .L_24)
	.align		4
.L_24:
        /*0064*/ 	.word	index@(.nv.constant0._ZN14gpu_algorithms4cuda12Complex2RealEPK6float2Pfj)
        /*0068*/ 	.short	0x0380
        /*006a*/ 	.short	0x0014


	//----- nvinfo : EIATTR_SW_WAR
	.align		4
.L_25:
        /*006c*/ 	.byte	0x04, 0x36
        /*006e*/ 	.short	(.L_27 - .L_26)
.L_26:
        /*0070*/ 	.word	0x00000008
.L_27:


//--------------------- .nv.info._ZN14gpu_algorithms4cuda12Real2ComplexEPKfP6float2j --------------------------
	.section	.nv.info._ZN14gpu_algorithms4cuda12Real2ComplexEPKfP6float2j,"",@"SHT_CUDA_INFO"
	.sectionflags	@""
	.align	4


	//----- nvinfo : EIATTR_CUDA_API_VERSION
	.align		4
        /*0000*/ 	.byte	0x04, 0x37
        /*0002*/ 	.short	(.L_29 - .L_28)
.L_28:
        /*0004*/ 	.word	0x00000082


	//----- nvinfo : EIATTR_KPARAM_INFO
	.align		4
.L_29:
        /*0008*/ 	.byte	0x04, 0x17
        /*000a*/ 	.short	(.L_31 - .L_30)
.L_30:
        /*000c*/ 	.word	0x00000000
        /*0010*/ 	.short	0x0002
        /*0012*/ 	.short	0x0010
        /*0014*/ 	.byte	0x00, 0xf0, 0x11, 0x00


	//----- nvinfo : EIATTR_KPARAM_INFO
	.align		4
.L_31:
        /*0018*/ 	.byte	0x04, 0x17
        /*001a*/ 	.short	(.L_33 - .L_32)
.L_32:
        /*001c*/ 	.word	0x00000000
        /*0020*/ 	.short	0x0001
        /*0022*/ 	.short	0x0008
        /*0024*/ 	.byte	0x00, 0xf5, 0x21, 0x00


	//----- nvinfo : EIATTR_KPARAM_INFO
	.align		4
.L_33:
        /*0028*/ 	.byte	0x04, 0x17
        /*002a*/ 	.short	(.L_35 - .L_34)
.L_34:
        /*002c*/ 	.word	0x00000000
        /*0030*/ 	.short	0x0000
        /*0032*/ 	.short	0x0000
        /*0034*/ 	.byte	0x00, 0xf5, 0x21, 0x00


	//----- nvinfo : EIATTR_SPARSE_MMA_MASK
	.align		4
.L_35:
        /*0038*/ 	.byte	0x03, 0x50
        /*003a*/ 	.short	0x0000


	//----- nvinfo : EIATTR_MAXREG_COUNT
	.align		4
        /*003c*/ 	.byte	0x03, 0x1b
        /*003e*/ 	.short	0x00ff


	//----- nvinfo : EIATTR_MERCURY_ISA_VERSION
	.align		4
        /*0040*/ 	.byte	0x03, 0x5f
        /*0042*/ 	.short	0x0101


	//----- nvinfo : EIATTR_VRC_CTA_INIT_COUNT
	.align		4
        /*0044*/ 	.byte	0x02, 0x4a
	.zero		1
	.zero		1


	//----- nvinfo : EIATTR_EXIT_INSTR_OFFSETS
	.align		4
        /*0048*/ 	.byte	0x04, 0x1c
        /*004a*/ 	.short	(.L_37 - .L_36)


	//   ....[0]....
.L_36:
        /*004c*/ 	.word	0x00000070


	//   ....[1]....
        /*0050*/ 	.word	0x00000150


	//----- nvinfo : EIATTR_CRS_STACK_SIZE
	.align		4
.L_37:
        /*0054*/ 	.byte	0x04, 0x1e
        /*0056*/ 	.short	(.L_39 - .L_38)
.L_38:
        /*0058*/ 	.word	0x00000000


	//----- nvinfo : EIATTR_CBANK_PARAM_SIZE
	.align		4
.L_39:
        /*005c*/ 	.byte	0x03, 0x19
        /*005e*/ 	.short	0x0014


	//----- nvinfo : EIATTR_PARAM_CBANK
	.align		4
        /*0060*/ 	.byte	0x04, 0x0a
        /*0062*/ 	.short	(.L_41 - .L_40)
	.align		4
.L_40:
        /*0064*/ 	.word	index@(.nv.constant0._ZN14gpu_algorithms4cuda12Real2ComplexEPKfP6float2j)
        /*0068*/ 	.short	0x0380
        /*006a*/ 	.short	0x0014


	//----- nvinfo : EIATTR_SW_WAR
	.align		4
.L_41:
        /*006c*/ 	.byte	0x04, 0x36
        /*006e*/ 	.short	(.L_43 - .L_42)
.L_42:
        /*0070*/ 	.word	0x00000008
.L_43:


//--------------------- .nv.callgraph             --------------------------
	.section	.nv.callgraph,"",@"SHT_CUDA_CALLGRAPH"
	.align	4
	.sectionentsize	8
	.align		4
        /*0000*/ 	.word	0x00000000
	.align		4
        /*0004*/ 	.word	0xffffffff
	.align		4
        /*0008*/ 	.word	0x00000000
	.align		4
        /*000c*/ 	.word	0xfffffffe
	.align		4
        /*0010*/ 	.word	0x00000000
	.align		4
        /*0014*/ 	.word	0xfffffffd
	.align		4
        /*0018*/ 	.word	0x00000000
	.align		4
        /*001c*/ 	.word	0xfffffffc


//--------------------- .text._ZN14gpu_algorithms4cuda12Complex2RealEPK6float2Pfj --------------------------
	.section	.text._ZN14gpu_algorithms4cuda12Complex2RealEPK6float2Pfj,"ax",@progbits
	.align	128
.text._ZN14gpu_algorithms4cuda12Complex2RealEPK6float2Pfj:
        .type           _ZN14gpu_algorithms4cuda12Complex2RealEPK6float2Pfj,@function
        .size           _ZN14gpu_algorithms4cuda12Complex2RealEPK6float2Pfj,(.L_x_4 - _ZN14gpu_algorithms4cuda12Complex2RealEPK6float2Pfj)
        .other          _ZN14gpu_algorithms4cuda12Complex2RealEPK6float2Pfj,@"STO_CUDA_ENTRY STV_DEFAULT"
_ZN14gpu_algorithms4cuda12Complex2RealEPK6float2Pfj:
[----:B------:R-:W-:Y:S01]  /*0000*/  LDC R1, c[0x0][0x37c] ;  /* 0x0000df00ff017b82 */ /* 0x000fe20000000800 */
[----:B------:R-:W0:Y:S01]  /*0010*/  S2R R0, SR_CTAID.X ;  /* 0x0000000000007919 */ /* 0x000e220000002500 */
[----:B------:R-:W0:Y:S01]  /*0020*/  LDCU UR4, c[0x0][0x360] ;  /* 0x00006c00ff0477ac */ /* 0x000e220008000800 */
[----:B------:R-:W0:Y:S01]  /*0030*/  S2R R3, SR_TID.X ;  /* 0x0000000000037919 */ /* 0x000e220000002100 */
[----:B------:R-:W1:Y:S01]  /*0040*/  LDCU UR8, c[0x0][0x390] ;  /* 0x00007200ff0877ac */ /* 0x000e620008000800 */
[----:B0-----:R-:W-:-:S05]  /*0050*/  IMAD R0, R0, UR4, R3 ;  /* 0x0000000400007c24 */ /* 0x001fca000f8e0203 */
[----:B-1----:R-:W-:-:S13]  /*0060*/  ISETP.GE.U32.AND P0, PT, R0, UR8, PT ;  /* 0x0000000800007c0c */ /* 0x002fda000bf06070 */
[----:B------:R-:W-:Y:S05]  /*0070*/  @P0 EXIT ;  /* 0x000000000000094d */ /* 0x000fea0003800000 */
[----:B------:R-:W0:Y:S01]  /*0080*/  LDC.64 R6, c[0x0][0x380] ;  /* 0x0000e000ff067b82 */ /* 0x000e220000000a00 */
[----:B------:R-:W1:Y:S01]  /*0090*/  LDCU UR5, c[0x0][0x370] ;  /* 0x00006e00ff0577ac */ /* 0x000e620008000800 */
[----:B------:R-:W2:Y:S06]  /*00a0*/  LDCU.64 UR6, c[0x0][0x358] ;  /* 0x00006b00ff0677ac */ /* 0x000eac0008000a00 */
[----:B------:R-:W3:Y:S01]  /*00b0*/  LDC.64 R8, c[0x0][0x388] ;  /* 0x0000e200ff087b82 */ /* 0x000ee20000000a00 */
[----:B-1----:R-:W-:-:S12]  /*00c0*/  UIMAD UR4, UR4, UR5, URZ ;  /* 0x00000005040472a4 */ /* 0x002fd8000f8e02ff */
.L_x_0:
[----:B01----:R-:W-:-:S06]  /*00d0*/  IMAD.WIDE.U32 R2, R0, 0x8, R6 ;  /* 0x0000000800027825 */ /* 0x003fcc00078e0006 */
[----:B--2---:R-:W2:Y:S01]  /*00e0*/  LDG.E R3, desc[UR6][R2.64] ;  /* 0x0000000602037981 */ /* 0x004ea2000c1e1900 */
[C---:B---3--:R-:W-:Y:S01]  /*00f0*/  IMAD.WIDE.U32 R4, R0.reuse, 0x4, R8 ;  /* 0x0000000400047825 */ /* 0x048fe200078e0008 */
[----:B------:R-:W-:-:S04]  /*0100*/  IADD3 R0, PT, PT, R0, UR4, RZ ;  /* 0x0000000400007c10 */ /* 0x000fc8000fffe0ff */
[----:B------:R-:W-:Y:S01]  /*0110*/  ISETP.GE.U32.AND P0, PT, R0, UR8, PT ;  /* 0x0000000800007c0c */ /* 0x000fe2000bf06070 */
[----:B--2---:R1:W-:-:S12]  /*0120*/  STG.E desc[UR6][R4.64], R3 ;  /* 0x0000000304007986 */ /* 0x0043d8000c101906 */
[----:B------:R-:W-:Y:S05]  /*0130*/  @!P0 BRA `(.L_x_0) ;  /* 0xfffffffc00e48947 */ /* 0x000fea000383ffff */
[----:B------:R-:W-:Y:S05]  /*0140*/  EXIT ;  /* 0x000000000000794d */ /* 0x000fea0003800000 */
.L_x_1:
[----:B------:R-:W-:-:S00]  /*0150*/  BRA `(.L_x_1) ;  /* 0xfffffffc00fc7947 */ /* 0x000fc0000383ffff */
[----:B------:R-:W-:-:S00]  /*0160*/  NOP ;  /* 0x0000000000007918 */ /* 0x000fc00000000000 */
        /* <DEDUP_REMOVED lines=9> */
.L_x_4:


//--------------------- .text._ZN14gpu_algorithms4cuda12Real2ComplexEPKfP6float2j --------------------------
	.section	.text._ZN14gpu_algorithms4cuda12Real2ComplexEPKfP6float2j,"ax",@progbits
	.align	128
.text._ZN14gpu_algorithms4cuda12Real2ComplexEPKfP6float2j:
        .type           _ZN14gpu_algorithms4cuda12Real2ComplexEPKfP6float2j,@function
        .size           _ZN14gpu_algorithms4cuda12Real2ComplexEPKfP6float2j,(.L_x_5 - _ZN14gpu_algorithms4cuda12Real2ComplexEPKfP6float2j)
        .other          _ZN14gpu_algorithms4cuda12Real2ComplexEPKfP6float2j,@"STO_CUDA_ENTRY STV_DEFAULT"
_ZN14gpu_algorithms4cuda12Real2ComplexEPKfP6float2j:
        /* <DEDUP_REMOVED lines=13> */
.L_x_2:
[----:B0-----:R-:W-:-:S05]  /*00d0*/  IMAD.WIDE.U32 R2, R0, 0x4, R6 ;  /* 0x0000000400027825 */ /* 0x001fca00078e0006 */
[----:B-12---:R-:W2:Y:S01]  /*00e0*/  LDG.E R10, desc[UR6][R2.64] ;  /* 0x00000006020a7981 */ /* 0x006ea2000c1e1900 */
[----:B------:R-:W-:Y:S02]  /*00f0*/  HFMA2 R11, -RZ, RZ, 0, 0 ;  /* 0x00000000ff0b7431 */ /* 0x000fe400000001ff */
[C---:B---3--:R-:W-:Y:S01]  /*0100*/  IMAD.WIDE.U32 R4, R0.reuse, 0x8, R8 ;  /* 0x0000000800047825 */ /* 0x048fe200078e0008 */
[----:B------:R-:W-:-:S04]  /*0110*/  IADD3 R0, PT, PT, R0, UR4, RZ ;  /* 0x0000000400007c10 */ /* 0x000fc8000fffe0ff */
[----:B------:R-:W-:Y:S01]  /*0120*/  ISETP.GE.U32.AND P0, PT, R0, UR8, PT ;  /* 0x0000000800007c0c */ /* 0x000fe2000bf06070 */
[----:B--2---:R1:W-:-:S12]  /*0130*/  STG.E.64 desc[UR6][R4.64], R10 ;  /* 0x0000000a04007986 */ /* 0x0043d8000c101b06 */
[----:B------:R-:W-:Y:S05]  /*0140*/  @!P0 BRA `(.L_x_2) ;  /* 0xfffffffc00e08947 */ /* 0x000fea000383ffff */
[----:B------:R-:W-:Y:S05]  /*0150*/  EXIT ;  /* 0x000000000000794d */ /* 0x000fea0003800000 */
.L_x_3:
        /* <DEDUP_REMOVED lines=10> */
.L_x_5:


//--------------------- .nv.shared.reserved.0     --------------------------
	.section	.nv.shared.reserved.0,"aw",@nobits
	.weak		__nv_reservedSMEM_offset_0_alias
	.size		__nv_reservedSMEM_offset_0_alias, 0, 64
	.other		__nv_reservedSMEM_offset_0_alias,@"STO_CUDA_RESERVED_SHARED STV_DEFAULT"
__nv_reservedSMEM_offset_0_alias:
	.zero		0
	.zero		64


//--------------------- .nv.constant0._ZN14gpu_algorithms4cuda12Complex2RealEPK6float2Pfj --------------------------
	.section	.nv.constant0._ZN14gpu_algorithms4cuda12Complex2RealEPK6float2Pfj,"a",@progbits
	.sectionflags	@""
	.align	4
.nv.constant0._ZN14gpu_algorithms4cuda12Complex2RealEPK6float2Pfj:
	.zero		916


//--------------------- .nv.constant0._ZN14gpu_algorithms4cuda12Real2ComplexEPKfP6float2j --------------------------
	.section	.nv.constant0._ZN14gpu_algorithms4cuda12Real2ComplexEPKfP6float2j,"a",@progbits
	.sectionflags	@""
	.align	4
.nv.constant0._ZN14gpu_algorithms4cuda12Real2ComplexEPKfP6float2j:
	.zero		916


//--------------------- SYMBOLS --------------------------

	.type		.nv.reservedSmem.offset0,@object
	.size		.nv.reservedSmem.offset0,0x4
